//
// Generated by NVIDIA NVVM Compiler
//
// Compiler Build ID: CL-36424714
// Cuda compilation tools, release 13.0, V13.0.88
// Based on NVVM 20.0.0
//

.version 9.0
.target sm_100
.address_size 64

	// .globl	default_function_kernel_1

.visible .entry default_function_kernel_1(
	.param .u64 .ptr .align 1 default_function_kernel_1_param_0,
	.param .u64 .ptr .align 1 default_function_kernel_1_param_1
)
{
	.reg .pred 	%p<9>;
	.reg .b32 	%r<9>;
	.reg .b32 	%f<58>;
	.reg .b64 	%rd<9>;

	ld.param.u64 	%rd1, [default_function_kernel_1_param_0];
	ld.param.u64 	%rd2, [default_function_kernel_1_param_1];
	cvta.to.global.u64 	%rd3, %rd2;
	mov.u32 	%r1, %ctaid.x;
	mul.wide.u32 	%rd4, %r1, 4;
	add.s64 	%rd5, %rd3, %rd4;
	ld.global.nc.f32 	%f1, [%rd5];
	abs.f32 	%f6, %f1;
	setp.gt.f32 	%p1, %f6, 0f3F800000;
	rcp.approx.ftz.f32 	%f7, %f6;
	selp.f32 	%f8, %f7, %f6, %p1;
	mul.f32 	%f9, %f8, %f8;
	fma.rn.f32 	%f10, %f9, 0f3B2090AA, 0fBC6BE14F;
	fma.rn.f32 	%f11, %f10, %f9, 0f3D23397E;
	fma.rn.f32 	%f12, %f11, %f9, 0fBD948A7A;
	fma.rn.f32 	%f13, %f12, %f9, 0f3DD76B21;
	fma.rn.f32 	%f14, %f13, %f9, 0fBE111E88;
	fma.rn.f32 	%f15, %f14, %f9, 0f3E4CAF60;
	fma.rn.f32 	%f16, %f15, %f9, 0fBEAAAA27;
	mul.f32 	%f17, %f9, %f16;
	fma.rn.f32 	%f18, %f17, %f8, %f8;
	neg.f32 	%f19, %f18;
	fma.rn.f32 	%f20, 0f3F6EE581, 0f3FD774EB, %f19;
	selp.f32 	%f21, %f20, %f18, %p1;
	setp.num.f32 	%p2, %f6, %f6;
	copysign.f32 	%f22, %f1, %f21;
	selp.f32 	%f23, %f22, %f21, %p2;
	mov.f32 	%f24, 0f3F800000;
	sub.rn.f32 	%f25, %f23, %f24;
	mov.b32 	%r2, %f25;
	setp.gt.u32 	%p3, %r2, 1258291200;
	fma.rn.f32 	%f26, %f23, %f23, 0fBF800000;
	rsqrt.approx.ftz.f32 	%f27, %f26;
	mul.f32 	%f28, %f27, %f26;
	mul.f32 	%f29, %f27, 0f3F000000;
	neg.f32 	%f30, %f28;
	fma.rn.f32 	%f31, %f30, %f28, %f26;
	fma.rn.f32 	%f32, %f31, %f29, %f28;
	setp.eq.f32 	%p4, %f26, 0f00000000;
	selp.f32 	%f33, 0f00000000, %f32, %p4;
	selp.f32 	%f34, 0fBF800001, %f33, %p3;
	add.f32 	%f2, %f25, %f34;
	add.rz.f32 	%f35, %f2, %f24;
	mov.b32 	%r4, %f35;
	add.s32 	%r5, %r4, -1061158912;
	and.b32  	%r6, %r5, -8388608;
	mov.b32 	%r3, %f2;
	sub.s32 	%r7, %r3, %r6;
	mov.b32 	%f36, %r7;
	sub.s32 	%r8, 1082130432, %r6;
	mov.b32 	%f37, %r8;
	fma.rn.f32 	%f38, %f37, 0f3E800000, 0fBF800000;
	add.f32 	%f39, %f38, %f36;
	cvt.rn.f32.s32 	%f40, %r6;
	mul.f32 	%f41, %f40, 0f34000000;
	fma.rn.f32 	%f42, %f39, 0fBD39BF78, 0f3DD80012;
	fma.rn.f32 	%f43, %f42, %f39, 0fBE0778E0;
	fma.rn.f32 	%f44, %f43, %f39, 0f3E146475;
	fma.rn.f32 	%f45, %f44, %f39, 0fBE2A68DD;
	fma.rn.f32 	%f46, %f45, %f39, 0f3E4CAF9E;
	fma.rn.f32 	%f47, %f46, %f39, 0fBE800042;
	fma.rn.f32 	%f48, %f47, %f39, 0f3EAAAAE6;
	fma.rn.f32 	%f49, %f48, %f39, 0fBF000000;
	mul.f32 	%f50, %f39, %f49;
	fma.rn.f32 	%f51, %f50, %f39, %f39;
	fma.rn.f32 	%f57, %f41, 0f3F317218, %f51;
	setp.lt.u32 	%p5, %r3, 2139095040;
	@%p5 bra 	$L__BB0_2;
	setp.gt.s32 	%p6, %r3, -1082130432;
	fma.rn.f32 	%f52, %f2, 0f7F800000, 0f7F800000;
	selp.f32 	%f53, %f52, %f57, %p6;
	setp.eq.f32 	%p7, %f2, 0f00000000;
	selp.f32 	%f57, 0f80000000, %f53, %p7;
$L__BB0_2:
	setp.gt.u32 	%p8, %r2, 1258291200;
	cvta.to.global.u64 	%rd6, %rd1;
	add.f32 	%f54, %f57, 0f3F317218;
	selp.f32 	%f55, %f54, %f57, %p8;
	mul.f32 	%f56, %f1, %f55;
	add.s64 	%rd8, %rd6, %rd4;
	st.global.f32 	[%rd8], %f56;
	ret;

}
	// .globl	default_function_kernel
.visible .entry default_function_kernel(
	.param .u64 .ptr .align 1 default_function_kernel_param_0,
	.param .u64 .ptr .align 1 default_function_kernel_param_1
)
.maxntid 10
{
	.reg .pred 	%p<5>;
	.reg .b32 	%r<10>;
	.reg .b32 	%f<35>;
	.reg .b64 	%rd<9>;

	ld.param.u64 	%rd1, [default_function_kernel_param_0];
	ld.param.u64 	%rd2, [default_function_kernel_param_1];
	cvta.to.global.u64 	%rd3, %rd2;
	mov.u32 	%r3, %ctaid.x;
	mov.u32 	%r4, %tid.x;
	mad.lo.s32 	%r1, %r3, 10, %r4;
	mul.wide.u32 	%rd4, %r1, 4;
	add.s64 	%rd5, %rd3, %rd4;
	ld.global.nc.f32 	%f1, [%rd5];
	abs.f32 	%f6, %f1;
	mov.f32 	%f7, 0f3F800000;
	sub.f32 	%f8, %f7, %f6;
	rcp.approx.ftz.f32 	%f9, %f8;
	add.f32 	%f10, %f9, %f9;
	mul.f32 	%f11, %f6, %f10;
	setp.gt.f32 	%p1, %f6, 0f7E800000;
	selp.f32 	%f2, 0fC0000000, %f11, %p1;
	add.rz.f32 	%f12, %f2, %f7;
	mov.b32 	%r5, %f12;
	add.s32 	%r6, %r5, -1061158912;
	and.b32  	%r7, %r6, -8388608;
	mov.b32 	%r2, %f2;
	sub.s32 	%r8, %r2, %r7;
	mov.b32 	%f13, %r8;
	sub.s32 	%r9, 1082130432, %r7;
	mov.b32 	%f14, %r9;
	fma.rn.f32 	%f15, %f14, 0f3E800000, 0fBF800000;
	add.f32 	%f16, %f15, %f13;
	cvt.rn.f32.s32 	%f17, %r7;
	mul.f32 	%f18, %f17, 0f34000000;
	fma.rn.f32 	%f19, %f16, 0fBD39BF78, 0f3DD80012;
	fma.rn.f32 	%f20, %f19, %f16, 0fBE0778E0;
	fma.rn.f32 	%f21, %f20, %f16, 0f3E146475;
	fma.rn.f32 	%f22, %f21, %f16, 0fBE2A68DD;
	fma.rn.f32 	%f23, %f22, %f16, 0f3E4CAF9E;
	fma.rn.f32 	%f24, %f23, %f16, 0fBE800042;
	fma.rn.f32 	%f25, %f24, %f16, 0f3EAAAAE6;
	fma.rn.f32 	%f26, %f25, %f16, 0fBF000000;
	mul.f32 	%f27, %f16, %f26;
	fma.rn.f32 	%f28, %f27, %f16, %f16;
	fma.rn.f32 	%f34, %f18, 0f3F317218, %f28;
	setp.lt.u32 	%p2, %r2, 2139095040;
	@%p2 bra 	$L__BB1_2;
	setp.gt.s32 	%p3, %r2, -1082130432;
	fma.rn.f32 	%f29, %f2, 0f7F800000, 0f7F800000;
	selp.f32 	%f30, %f29, %f34, %p3;
	setp.eq.f32 	%p4, %f2, 0f00000000;
	selp.f32 	%f34, 0f80000000, %f30, %p4;
$L__BB1_2:
	cvta.to.global.u64 	%rd6, %rd1;
	mov.f32 	%f31, 0f3F000000;
	copysign.f32 	%f32, %f1, %f31;
	mul.f32 	%f33, %f32, %f34;
	add.s64 	%rd8, %rd6, %rd4;
	st.global.f32 	[%rd8], %f33;
	ret;

}


// ===== COMPILED SASS (sm_100) =====

	.target	sm_100

	.elftype	@"ET_EXEC"


//--------------------- .note.nv.tkinfo           --------------------------
	.section	.note.nv.tkinfo,"",@"SHT_NOTE"
	.sectionflags	@"SHF_NOTE_NV_TKINFO"
	.tkinfo
        /*0018*/ 	.word	0x00000002
        /*0030*/ 	.string	""
        /*0030*/ 	.string	"ptxas"
        /*0030*/ 	.string	"Cuda compilation tools, release 13.0, V13.0.88"
        /*0030*/ 	.string	"Build cuda_13.0.r13.0/compiler.36424714_0"
        /*0030*/ 	.string	"-arch sm_100 -m 64 "



//--------------------- .note.nv.cuinfo           --------------------------
	.section	.note.nv.cuinfo,"",@"SHT_NOTE"
	.sectionflags	@"SHF_NOTE_NV_CUINFO"
        /*0018*/ 	.short	0x0002
        /*001a*/ 	.short	0x0064
        /*001c*/ 	.short	0x0082
	.zero		2


//--------------------- .nv.info                  --------------------------
	.section	.nv.info,"",@"SHT_CUDA_INFO"
	.align	4


	//----- nvinfo : EIATTR_REGCOUNT
	.align		4
        /*0000*/ 	.byte	0x04, 0x2f
        /*0002*/ 	.short	(.L_1 - .L_0)
	.align		4
.L_0:
        /*0004*/ 	.word	index@(default_function_kernel_1)
        /*0008*/ 	.word	0x0000000b


	//----- nvinfo : EIATTR_FRAME_SIZE
	.align		4
.L_1:
        /*000c*/ 	.byte	0x04, 0x11
        /*000e*/ 	.short	(.L_3 - .L_2)
	.align		4
.L_2:
        /*0010*/ 	.word	index@(default_function_kernel_1)
        /*0014*/ 	.word	0x00000000


	//----- nvinfo : EIATTR_REGCOUNT
	.align		4
.L_3:
        /*0018*/ 	.byte	0x04, 0x2f
        /*001a*/ 	.short	(.L_5 - .L_4)
	.align		4
.L_4:
        /*001c*/ 	.word	index@(default_function_kernel)
        /*0020*/ 	.word	0x0000000c


	//----- nvinfo : EIATTR_FRAME_SIZE
	.align		4
.L_5:
        /*0024*/ 	.byte	0x04, 0x11
        /*0026*/ 	.short	(.L_7 - .L_6)
	.align		4
.L_6:
        /*0028*/ 	.word	index@(default_function_kernel)
        /*002c*/ 	.word	0x00000000


	//----- nvinfo : EIATTR_MIN_STACK_SIZE
	.align		4
.L_7:
        /*0030*/ 	.byte	0x04, 0x12
        /*0032*/ 	.short	(.L_9 - .L_8)
	.align		4
.L_8:
        /*0034*/ 	.word	index@(default_function_kernel)
        /*0038*/ 	.word	0x00000000


	//----- nvinfo : EIATTR_MIN_STACK_SIZE
	.align		4
.L_9:
        /*003c*/ 	.byte	0x04, 0x12
        /*003e*/ 	.short	(.L_11 - .L_10)
	.align		4
.L_10:
        /*0040*/ 	.word	index@(default_function_kernel_1)
        /*0044*/ 	.word	0x00000000
.L_11:


//--------------------- .nv.compat                --------------------------
	.section	.nv.compat,"",@"SHT_CUDA_COMPAT_INFO"
	.align	4
        /*0000*/ 	.byte	0x02, 0x09, 0x00, 0x00, 0x02, 0x02, 0x01, 0x00, 0x02, 0x05, 0x05, 0x00, 0x03, 0x07, 0x01, 0x01
        /*0010*/ 	.byte	0x02, 0x03, 0x00, 0x00, 0x02, 0x06, 0x01, 0x00, 0x04, 0x0b, 0x08, 0x00, 0x01, 0x00, 0x00, 0x00
        /*0020*/ 	.byte	0x00, 0x00, 0x00, 0x00


//--------------------- .nv.info.default_function_kernel --------------------------
	.section	.nv.info.default_function_kernel,"",@"SHT_CUDA_INFO"
	.sectionflags	@""
	.align	4


	//----- nvinfo : EIATTR_CUDA_API_VERSION
	.align		4
        /*0000*/ 	.byte	0x04, 0x37
        /*0002*/ 	.short	(.L_13 - .L_12)
.L_12:
        /*0004*/ 	.word	0x00000082


	//----- nvinfo : EIATTR_KPARAM_INFO
	.align		4
.L_13:
        /*0008*/ 	.byte	0x04, 0x17
        /*000a*/ 	.short	(.L_15 - .L_14)
.L_14:
        /*000c*/ 	.word	0x00000000
        /*0010*/ 	.short	0x0001
        /*0012*/ 	.short	0x0008
        /*0014*/ 	.byte	0x00, 0xf5, 0x21, 0x00


	//----- nvinfo : EIATTR_KPARAM_INFO
	.align		4
.L_15:
        /*0018*/ 	.byte	0x04, 0x17
        /*001a*/ 	.short	(.L_17 - .L_16)
.L_16:
        /*001c*/ 	.word	0x00000000
        /*0020*/ 	.short	0x0000
        /*0022*/ 	.short	0x0000
        /*0024*/ 	.byte	0x00, 0xf5, 0x21, 0x00


	//----- nvinfo : EIATTR_SPARSE_MMA_MASK
	.align		4
.L_17:
        /*0028*/ 	.byte	0x03, 0x50
        /*002a*/ 	.short	0x0000


	//----- nvinfo : EIATTR_MAXREG_COUNT
	.align		4
        /*002c*/ 	.byte	0x03, 0x1b
        /*002e*/ 	.short	0x00ff


	//----- nvinfo : EIATTR_MERCURY_ISA_VERSION
	.align		4
        /*0030*/ 	.byte	0x03, 0x5f
        /*0032*/ 	.short	0x0101


	//----- nvinfo : EIATTR_VRC_CTA_INIT_COUNT
	.align		4
        /*0034*/ 	.byte	0x02, 0x4a
	.zero		1
	.zero		1


	//----- nvinfo : EIATTR_EXIT_INSTR_OFFSETS
	.align		4
        /*0038*/ 	.byte	0x04, 0x1c
        /*003a*/ 	.short	(.L_19 - .L_18)


	//   ....[0]....
.L_18:
        /*003c*/ 	.word	0x00000300


	//----- nvinfo : EIATTR_MAX_THREADS
	.align		4
.L_19:
        /*0040*/ 	.byte	0x04, 0x05
        /*0042*/ 	.short	(.L_21 - .L_20)
.L_20:
        /*0044*/ 	.word	0x0000000a
        /*0048*/ 	.word	0x00000001
        /*004c*/ 	.word	0x00000001


	//----- nvinfo : EIATTR_CBANK_PARAM_SIZE
	.align		4
.L_21:
        /*0050*/ 	.byte	0x03, 0x19
        /*0052*/ 	.short	0x0010


	//----- nvinfo : EIATTR_PARAM_CBANK
	.align		4
        /*0054*/ 	.byte	0x04, 0x0a
        /*0056*/ 	.short	(.L_23 - .L_22)
	.align		4
.L_22:
        /*0058*/ 	.word	index@(.nv.constant0.default_function_kernel)
        /*005c*/ 	.short	0x0380
        /*005e*/ 	.short	0x0010


	//----- nvinfo : EIATTR_SW_WAR
	.align		4
.L_23:
        /*0060*/ 	.byte	0x04, 0x36
        /*0062*/ 	.short	(.L_25 - .L_24)
.L_24:
        /*0064*/ 	.word	0x00000008
.L_25:


//--------------------- .nv.info.default_function_kernel_1 --------------------------
	.section	.nv.info.default_function_kernel_1,"",@"SHT_CUDA_INFO"
	.sectionflags	@""
	.align	4


	//----- nvinfo : EIATTR_CUDA_API_VERSION
	.align		4
        /*0000*/ 	.byte	0x04, 0x37
        /*0002*/ 	.short	(.L_27 - .L_26)
.L_26:
        /*0004*/ 	.word	0x00000082


	//----- nvinfo : EIATTR_KPARAM_INFO
	.align		4
.L_27:
        /*0008*/ 	.byte	0x04, 0x17
        /*000a*/ 	.short	(.L_29 - .L_28)
.L_28:
        /*000c*/ 	.word	0x00000000
        /*0010*/ 	.short	0x0001
        /*0012*/ 	.short	0x0008
        /*0014*/ 	.byte	0x00, 0xf5, 0x21, 0x00


	//----- nvinfo : EIATTR_KPARAM_INFO
	.align		4
.L_29:
        /*0018*/ 	.byte	0x04, 0x17
        /*001a*/ 	.short	(.L_31 - .L_30)
.L_30:
        /*001c*/ 	.word	0x00000000
        /*0020*/ 	.short	0x0000
        /*0022*/ 	.short	0x0000
        /*0024*/ 	.byte	0x00, 0xf5, 0x21, 0x00


	//----- nvinfo : EIATTR_SPARSE_MMA_MASK
	.align		4
.L_31:
        /*0028*/ 	.byte	0x03, 0x50
        /*002a*/ 	.short	0x0000


	//----- nvinfo : EIATTR_MAXREG_COUNT
	.align		4
        /*002c*/ 	.byte	0x03, 0x1b
        /*002e*/ 	.short	0x00ff


	//----- nvinfo : EIATTR_MERCURY_ISA_VERSION
	.align		4
        /*0030*/ 	.byte	0x03, 0x5f
        /*0032*/ 	.short	0x0101


	//----- nvinfo : EIATTR_VRC_CTA_INIT_COUNT
	.align		4
        /*0034*/ 	.byte	0x02, 0x4a
	.zero		1
	.zero		1


	//----- nvinfo : EIATTR_EXIT_INSTR_OFFSETS
	.align		4
        /*0038*/ 	.byte	0x04, 0x1c
        /*003a*/ 	.short	(.L_33 - .L_32)


	//   ....[0]....
.L_32:
        /*003c*/ 	.word	0x00000460


	//----- nvinfo : EIATTR_CBANK_PARAM_SIZE
	.align		4
.L_33:
        /*0040*/ 	.byte	0x03, 0x19
        /*0042*/ 	.short	0x0010


	//----- nvinfo : EIATTR_PARAM_CBANK
	.align		4
        /*0044*/ 	.byte	0x04, 0x0a
        /*0046*/ 	.short	(.L_35 - .L_34)
	.align		4
.L_34:
        /*0048*/ 	.word	index@(.nv.constant0.default_function_kernel_1)
        /*004c*/ 	.short	0x0380
        /*004e*/ 	.short	0x0010


	//----- nvinfo : EIATTR_SW_WAR
	.align		4
.L_35:
        /*0050*/ 	.byte	0x04, 0x36
        /*0052*/ 	.short	(.L_37 - .L_36)
.L_36:
        /*0054*/ 	.word	0x00000008
.L_37:


//--------------------- .nv.callgraph             --------------------------
	.section	.nv.callgraph,"",@"SHT_CUDA_CALLGRAPH"
	.align	4
	.sectionentsize	8
	.align		4
        /*0000*/ 	.word	0x00000000
	.align		4
        /*0004*/ 	.word	0xffffffff
	.align		4
        /*0008*/ 	.word	0x00000000
	.align		4
        /*000c*/ 	.word	0xfffffffe
	.align		4
        /*0010*/ 	.word	0x00000000
	.align		4
        /*0014*/ 	.word	0xfffffffd
	.align		4
        /*0018*/ 	.word	0x00000000
	.align		4
        /*001c*/ 	.word	0xfffffffc


//--------------------- .text.default_function_kernel --------------------------
	.section	.text.default_function_kernel,"ax",@progbits
	.align	128
        .global         default_function_kernel
        .type           default_function_kernel,@function
        .size           default_function_kernel,(.L_x_2 - default_function_kernel)
        .other          default_function_kernel,@"STO_CUDA_ENTRY STV_DEFAULT"
default_function_kernel:
.text.default_function_kernel:
[----:B------:R-:W-:Y:S01]  /*0000*/  LDC R1, c[0x0][0x37c] ;  /* 0x0000df00ff017b82 */ /* 0x000fe20000000800 */
[----:B------:R-:W0:Y:S07]  /*0010*/  S2R R5, SR_CTAID.X ;  /* 0x0000000000057919 */ /* 0x000e2e0000002500 */
[----:B------:R-:W1:Y:S01]  /*0020*/  LDC.64 R2, c[0x0][0x388] ;  /* 0x0000e200ff027b82 */ /* 0x000e620000000a00 */
[----:B------:R-:W2:Y:S01]  /*0030*/  LDCU.64 UR4, c[0x0][0x358] ;  /* 0x00006b00ff0477ac */ /* 0x000ea20008000a00 */
[----:B------:R-:W0:Y:S02]  /*0040*/  S2R R0, SR_TID.X ;  /* 0x0000000000007919 */ /* 0x000e240000002100 */
[----:B0-----:R-:W-:-:S04]  /*0050*/  IMAD R5, R5, 0xa, R0 ;  /* 0x0000000a05057824 */ /* 0x001fc800078e0200 */
[----:B-1----:R-:W-:-:S05]  /*0060*/  IMAD.WIDE.U32 R2, R5, 0x4, R2 ;  /* 0x0000000405027825 */ /* 0x002fca00078e0002 */
[----:B--2---:R-:W2:Y:S01]  /*0070*/  LDG.E.CONSTANT R0, desc[UR4][R2.64] ;  /* 0x0000000402007981 */ /* 0x004ea2000c1e9900 */
[----:B------:R-:W-:Y:S01]  /*0080*/  HFMA2 R8, -RZ, RZ, 1.625, 0 ;  /* 0x3e800000ff087431 */ /* 0x000fe200000001ff */
[----:B------:R-:W-:Y:S01]  /*0090*/  MOV R9, 0x3d39bf78 ;  /* 0x3d39bf7800097802 */ /* 0x000fe20000000f00 */
[C---:B--2---:R-:W-:Y:S01]  /*00a0*/  FADD R4, -|R0|.reuse, 1 ;  /* 0x3f80000000047421 */ /* 0x044fe20000000300 */
[----:B------:R-:W-:-:S05]  /*00b0*/  FSETP.GT.AND P0, PT, |R0|, 8.50705917302346158658e+37, PT ;  /* 0x7e8000000000780b */ /* 0x000fca0003f04200 */
[----:B------:R-:W0:Y:S02]  /*00c0*/  MUFU.RCP R4, R4 ;  /* 0x0000000400047308 */ /* 0x000e240000001000 */
[----:B0-----:R-:W-:-:S04]  /*00d0*/  FADD R7, R4, R4 ;  /* 0x0000000404077221 */ /* 0x001fc80000000000 */
[----:B------:R-:W-:-:S05]  /*00e0*/  FMUL R7, |R0|, R7 ;  /* 0x0000000700077220 */ /* 0x000fca0000400200 */
[----:B------:R-:W-:-:S04]  /*00f0*/  FSEL R7, R7, -2, !P0 ;  /* 0xc000000007077808 */ /* 0x000fc80004000000 */
[C---:B------:R-:W-:Y:S01]  /*0100*/  ISETP.GE.U32.AND P0, PT, R7.reuse, 0x7f800000, PT ;  /* 0x7f8000000700780c */ /* 0x040fe20003f06070 */
[----:B------:R-:W-:-:S03]  /*0110*/  FADD.RZ R6, R7, 1 ;  /* 0x3f80000007067421 */ /* 0x000fc6000000c000 */
[----:B------:R-:W-:Y:S02]  /*0120*/  ISETP.GT.AND P1, PT, R7, -0x40800000, P0 ;  /* 0xbf8000000700780c */ /* 0x000fe40000724270 */
[----:B------:R-:W-:-:S04]  /*0130*/  IADD3 R6, PT, PT, R6, -0x3f400000, RZ ;  /* 0xc0c0000006067810 */ /* 0x000fc80007ffe0ff */
[----:B------:R-:W-:-:S04]  /*0140*/  LOP3.LUT R6, R6, 0xff800000, RZ, 0xc0, !PT ;  /* 0xff80000006067812 */ /* 0x000fc800078ec0ff */
[----:B------:R-:W-:Y:S02]  /*0150*/  IADD3 R3, PT, PT, -R6, 0x40800000, RZ ;  /* 0x4080000006037810 */ /* 0x000fe40007ffe1ff */
[-C--:B------:R-:W-:Y:S02]  /*0160*/  IADD3 R2, PT, PT, R7, -R6.reuse, RZ ;  /* 0x8000000607027210 */ /* 0x080fe40007ffe0ff */
[----:B------:R-:W-:Y:S01]  /*0170*/  I2FP.F32.S32 R6, R6 ;  /* 0x0000000600067245 */ /* 0x000fe20000201400 */
[----:B------:R-:W-:-:S04]  /*0180*/  FFMA R3, R3, R8, -1 ;  /* 0xbf80000003037423 */ /* 0x000fc80000000008 */
[----:B------:R-:W-:Y:S01]  /*0190*/  FADD R4, R2, R3 ;  /* 0x0000000302047221 */ /* 0x000fe20000000000 */
[----:B------:R-:W-:-:S03]  /*01a0*/  FMUL R6, R6, 1.1920928955078125e-07 ;  /* 0x3400000006067820 */ /* 0x000fc60000400000 */
[----:B------:R-:W-:-:S04]  /*01b0*/  FFMA R3, R4, -R9, 0.10546888411045074463 ;  /* 0x3dd8001204037423 */ /* 0x000fc80000000809 */
[----:B------:R-:W-:-:S04]  /*01c0*/  FFMA R3, R4, R3, -0.13229703903198242188 ;  /* 0xbe0778e004037423 */ /* 0x000fc80000000003 */
[----:B------:R-:W-:-:S04]  /*01d0*/  FFMA R3, R4, R3, 0.14491446316242218018 ;  /* 0x3e14647504037423 */ /* 0x000fc80000000003 */
[----:B------:R-:W-:-:S04]  /*01e0*/  FFMA R3, R4, R3, -0.16641564667224884033 ;  /* 0xbe2a68dd04037423 */ /* 0x000fc80000000003 */
[----:B------:R-:W-:-:S04]  /*01f0*/  FFMA R3, R4, R3, 0.19988867640495300293 ;  /* 0x3e4caf9e04037423 */ /* 0x000fc80000000003 */
[----:B------:R-:W-:-:S04]  /*0200*/  FFMA R3, R4, R3, -0.25000196695327758789 ;  /* 0xbe80004204037423 */ /* 0x000fc80000000003 */
[----:B------:R-:W-:-:S04]  /*0210*/  FFMA R3, R4, R3, 0.33333510160446166992 ;  /* 0x3eaaaae604037423 */ /* 0x000fc80000000003 */
[C---:B------:R-:W-:Y:S02]  /*0220*/  FFMA R9, R4.reuse, R3, -0.5 ;  /* 0xbf00000004097423 */ /* 0x040fe40000000003 */
[----:B------:R-:W0:Y:S02]  /*0230*/  LDC.64 R2, c[0x0][0x380] ;  /* 0x0000e000ff027b82 */ /* 0x000e240000000a00 */
[----:B------:R-:W-:-:S04]  /*0240*/  FMUL R9, R4, R9 ;  /* 0x0000000904097220 */ /* 0x000fc80000400000 */
[----:B------:R-:W-:Y:S01]  /*0250*/  FFMA R9, R4, R9, R4 ;  /* 0x0000000904097223 */ /* 0x000fe20000000004 */
[----:B------:R-:W-:-:S03]  /*0260*/  @P0 MOV R4, 0x7f800000 ;  /* 0x7f80000000040802 */ /* 0x000fc60000000f00 */
[----:B------:R-:W-:Y:S01]  /*0270*/  FFMA R6, R6, 0.69314718246459960938, R9 ;  /* 0x3f31721806067823 */ /* 0x000fe20000000009 */
[----:B------:R-:W-:Y:S02]  /*0280*/  HFMA2 R9, -RZ, RZ, 1.75, 0 ;  /* 0x3f000000ff097431 */ /* 0x000fe400000001ff */
[C---:B------:R-:W-:Y:S01]  /*0290*/  @P1 FFMA R6, R7.reuse, R4, +INF ;  /* 0x7f80000007061423 */ /* 0x040fe20000000004 */
[----:B------:R-:W-:-:S04]  /*02a0*/  @P0 FSETP.NEU.AND P1, PT, R7, RZ, PT ;  /* 0x000000ff0700020b */ /* 0x000fc80003f2d000 */
[----:B------:R-:W-:Y:S02]  /*02b0*/  @P0 FSEL R6, R6, -RZ, P1 ;  /* 0x800000ff06060208 */ /* 0x000fe40000800000 */
[----:B------:R-:W-:Y:S01]  /*02c0*/  LOP3.LUT R7, R9, 0x80000000, R0, 0xb8, !PT ;  /* 0x8000000009077812 */ /* 0x000fe200078eb800 */
[----:B0-----:R-:W-:-:S04]  /*02d0*/  IMAD.WIDE.U32 R2, R5, 0x4, R2 ;  /* 0x0000000405027825 */ /* 0x001fc800078e0002 */
[----:B------:R-:W-:-:S05]  /*02e0*/  FMUL R7, R7, R6 ;  /* 0x0000000607077220 */ /* 0x000fca0000400000 */
[----:B------:R-:W-:Y:S01]  /*02f0*/  STG.E desc[UR4][R2.64], R7 ;  /* 0x0000000702007986 */ /* 0x000fe2000c101904 */
[----:B------:R-:W-:Y:S05]  /*0300*/  EXIT ;  /* 0x000000000000794d */ /* 0x000fea0003800000 */
.L_x_0:
[----:B------:R-:W-:-:S00]  /*0310*/  BRA `(.L_x_0) ;  /* 0xfffffffc00fc7947 */ /* 0x000fc0000383ffff */
[----:B------:R-:W-:-:S00]  /*0320*/  NOP ;  /* 0x0000000000007918 */ /* 0x000fc00000000000 */
        /* <DEDUP_REMOVED lines=13> */
.L_x_2:


//--------------------- .text.default_function_kernel_1 --------------------------
	.section	.text.default_function_kernel_1,"ax",@progbits
	.align	128
        .global         default_function_kernel_1
        .type           default_function_kernel_1,@function
        .size           default_function_kernel_1,(.L_x_3 - default_function_kernel_1)
        .other          default_function_kernel_1,@"STO_CUDA_ENTRY STV_DEFAULT"
default_function_kernel_1:
.text.default_function_kernel_1:
[----:B------:R-:W-:Y:S01]  /*0000*/  LDC R1, c[0x0][0x37c] ;  /* 0x0000df00ff017b82 */ /* 0x000fe20000000800 */
[----:B------:R-:W0:Y:S07]  /*0010*/  S2R R0, SR_CTAID.X ;  /* 0x0000000000007919 */ /* 0x000e2e0000002500 */
[----:B------:R-:W0:Y:S01]  /*0020*/  LDC.64 R2, c[0x0][0x388] ;  /* 0x0000e200ff027b82 */ /* 0x000e220000000a00 */
[----:B------:R-:W1:Y:S01]  /*0030*/  LDCU.64 UR4, c[0x0][0x358] ;  /* 0x00006b00ff0477ac */ /* 0x000e620008000a00 */
[----:B0-----:R-:W-:-:S06]  /*0040*/  IMAD.WIDE.U32 R2, R0, 0x4, R2 ;  /* 0x0000000400027825 */ /* 0x001fcc00078e0002 */
[----:B-1----:R-:W2:Y:S01]  /*0050*/  LDG.E.CONSTANT R2, desc[UR4][R2.64] ;  /* 0x0000000402027981 */ /* 0x002ea2000c1e9900 */
[----:B------:R-:W-:Y:S01]  /*0060*/  HFMA2 R7, -RZ, RZ, 0.890625, -0.00056934356689453125 ;  /* 0x3b2090aaff077431 */ /* 0x000fe200000001ff */
[----:B------:R-:W-:Y:S01]  /*0070*/  MOV R6, 0x3f6ee581 ;  /* 0x3f6ee58100067802 */ /* 0x000fe20000000f00 */
[----:B--2---:R-:W0:Y:S01]  /*0080*/  MUFU.RCP R5, |R2| ;  /* 0x4000000200057308 */ /* 0x004e220000001000 */
[----:B------:R-:W-:-:S04]  /*0090*/  FSETP.GT.AND P0, PT, |R2|, 1, PT ;  /* 0x3f8000000200780b */ /* 0x000fc80003f04200 */
[----:B0-----:R-:W-:-:S05]  /*00a0*/  FSEL R5, R5, |R2|, P0 ;  /* 0x4000000205057208 */ /* 0x001fca0000000000 */
[----:B------:R-:W-:-:S04]  /*00b0*/  FMUL R4, R5, R5 ;  /* 0x0000000505047220 */ /* 0x000fc80000400000 */
[----:B------:R-:W-:-:S04]  /*00c0*/  FFMA R7, R4, R7, -0.014396979473531246185 ;  /* 0xbc6be14f04077423 */ /* 0x000fc80000000007 */
[----:B------:R-:W-:-:S04]  /*00d0*/  FFMA R7, R4, R7, 0.039849750697612762451 ;  /* 0x3d23397e04077423 */ /* 0x000fc80000000007 */
[----:B------:R-:W-:-:S04]  /*00e0*/  FFMA R7, R4, R7, -0.072529748082160949707 ;  /* 0xbd948a7a04077423 */ /* 0x000fc80000000007 */
[----:B------:R-:W-:-:S04]  /*00f0*/  FFMA R7, R4, R7, 0.10518480092287063599 ;  /* 0x3dd76b2104077423 */ /* 0x000fc80000000007 */
[----:B------:R-:W-:-:S04]  /*0100*/  FFMA R7, R4, R7, -0.14171802997589111328 ;  /* 0xbe111e8804077423 */ /* 0x000fc80000000007 */
[----:B------:R-:W-:-:S04]  /*0110*/  FFMA R7, R4, R7, 0.19988775253295898438 ;  /* 0x3e4caf6004077423 */ /* 0x000fc80000000007 */
[----:B------:R-:W-:-:S04]  /*0120*/  FFMA R7, R4, R7, -0.33332940936088562012 ;  /* 0xbeaaaa2704077423 */ /* 0x000fc80000000007 */
[----:B------:R-:W-:Y:S01]  /*0130*/  FMUL R4, R4, R7 ;  /* 0x0000000704047220 */ /* 0x000fe20000400000 */
[----:B------:R-:W-:-:S03]  /*0140*/  MOV R7, 0x3d39bf78 ;  /* 0x3d39bf7800077802 */ /* 0x000fc60000000f00 */
[----:B------:R-:W-:-:S04]  /*0150*/  FFMA R5, R5, R4, R5 ;  /* 0x0000000405057223 */ /* 0x000fc80000000005 */
[----:B------:R-:W-:Y:S01]  /*0160*/  @P0 FFMA R5, R6, 1.6832555532455444336, -R5 ;  /* 0x3fd774eb06050823 */ /* 0x000fe20000000805 */
[----:B------:R-:W-:-:S04]  /*0170*/  FSETP.NAN.AND P0, PT, |R2|, |R2|, PT ;  /* 0x400000020200720b */ /* 0x000fc80003f08200 */
[----:B------:R-:W-:-:S04]  /*0180*/  LOP3.LUT R4, R5, 0x80000000, R2, 0xb8, !PT ;  /* 0x8000000005047812 */ /* 0x000fc800078eb802 */
[----:B------:R-:W-:-:S05]  /*0190*/  FSEL R4, R4, R5, !P0 ;  /* 0x0000000504047208 */ /* 0x000fca0004000000 */
[C---:B------:R-:W-:Y:S01]  /*01a0*/  FFMA R3, R4.reuse, R4, -1 ;  /* 0xbf80000004037423 */ /* 0x040fe20000000004 */
[----:B------:R-:W-:-:S03]  /*01b0*/  FADD R4, R4, -1 ;  /* 0xbf80000004047421 */ /* 0x000fc60000000000 */
[----:B------:R-:W0:Y:S01]  /*01c0*/  MUFU.RSQ R6, R3 ;  /* 0x0000000300067308 */ /* 0x000e220000001400 */
[C---:B------:R-:W-:Y:S02]  /*01d0*/  FSETP.NEU.AND P1, PT, R3.reuse, RZ, PT ;  /* 0x000000ff0300720b */ /* 0x040fe40003f2d000 */
[----:B------:R-:W-:Y:S01]  /*01e0*/  ISETP.GT.U32.AND P0, PT, R4, 0x4b000000, PT ;  /* 0x4b0000000400780c */ /* 0x000fe20003f04070 */
[----:B0-----:R-:W-:Y:S01]  /*01f0*/  FMUL R8, R3, R6 ;  /* 0x0000000603087220 */ /* 0x001fe20000400000 */
[----:B------:R-:W-:-:S03]  /*0200*/  FMUL R5, R6, 0.5 ;  /* 0x3f00000006057820 */ /* 0x000fc60000400000 */
[----:B------:R-:W-:-:S04]  /*0210*/  FFMA R6, -R8, R8, R3 ;  /* 0x0000000808067223 */ /* 0x000fc80000000103 */
[----:B------:R-:W-:Y:S01]  /*0220*/  FFMA R5, R5, R6, R8 ;  /* 0x0000000605057223 */ /* 0x000fe20000000008 */
[----:B------:R-:W-:-:S04]  /*0230*/  HFMA2 R8, -RZ, RZ, 1.625, 0 ;  /* 0x3e800000ff087431 */ /* 0x000fc800000001ff */
[----:B------:R-:W-:-:S04]  /*0240*/  FSEL R5, R5, RZ, P1 ;  /* 0x000000ff05057208 */ /* 0x000fc80000800000 */
[----:B------:R-:W-:-:S05]  /*0250*/  FSEL R5, R5, -1.0000001192092895508, !P0 ;  /* 0xbf80000105057808 */ /* 0x000fca0004000000 */
[----:B------:R-:W-:-:S04]  /*0260*/  FADD R6, R4, R5 ;  /* 0x0000000504067221 */ /* 0x000fc80000000000 */
[C---:B------:R-:W-:Y:S01]  /*0270*/  FADD.RZ R3, R6.reuse, 1 ;  /* 0x3f80000006037421 */ /* 0x040fe2000000c000 */
[----:B------:R-:W-:-:S04]  /*0280*/  ISETP.GE.U32.AND P1, PT, R6, 0x7f800000, PT ;  /* 0x7f8000000600780c */ /* 0x000fc80003f26070 */
[----:B------:R-:W-:Y:S02]  /*0290*/  IADD3 R3, PT, PT, R3, -0x3f400000, RZ ;  /* 0xc0c0000003037810 */ /* 0x000fe40007ffe0ff */
[----:B------:R-:W-:Y:S02]  /*02a0*/  ISETP.GT.AND P2, PT, R6, -0x40800000, P1 ;  /* 0xbf8000000600780c */ /* 0x000fe40000f44270 */
[----:B------:R-:W-:-:S04]  /*02b0*/  LOP3.LUT R3, R3, 0xff800000, RZ, 0xc0, !PT ;  /* 0xff80000003037812 */ /* 0x000fc800078ec0ff */
[----:B------:R-:W-:Y:S02]  /*02c0*/  IADD3 R5, PT, PT, -R3, 0x40800000, RZ ;  /* 0x4080000003057810 */ /* 0x000fe40007ffe1ff */
[-C--:B------:R-:W-:Y:S02]  /*02d0*/  IADD3 R4, PT, PT, R6, -R3.reuse, RZ ;  /* 0x8000000306047210 */ /* 0x080fe40007ffe0ff */
[----:B------:R-:W-:Y:S01]  /*02e0*/  I2FP.F32.S32 R3, R3 ;  /* 0x0000000300037245 */ /* 0x000fe20000201400 */
[----:B------:R-:W-:-:S04]  /*02f0*/  FFMA R5, R5, R8, -1 ;  /* 0xbf80000005057423 */ /* 0x000fc80000000008 */
[----:B------:R-:W-:Y:S01]  /*0300*/  FADD R4, R4, R5 ;  /* 0x0000000504047221 */ /* 0x000fe20000000000 */
[----:B------:R-:W-:-:S03]  /*0310*/  FMUL R3, R3, 1.1920928955078125e-07 ;  /* 0x3400000003037820 */ /* 0x000fc60000400000 */
[----:B------:R-:W-:Y:S01]  /*0320*/  FFMA R5, R4, -R7, 0.10546888411045074463 ;  /* 0x3dd8001204057423 */ /* 0x000fe20000000807 */
[----:B------:R-:W-:-:S03]  /*0330*/  @P1 MOV R7, 0x7f800000 ;  /* 0x7f80000000071802 */ /* 0x000fc60000000f00 */
[----:B------:R-:W-:-:S04]  /*0340*/  FFMA R5, R4, R5, -0.13229703903198242188 ;  /* 0xbe0778e004057423 */ /* 0x000fc80000000005 */
[----:B------:R-:W-:-:S04]  /*0350*/  FFMA R5, R4, R5, 0.14491446316242218018 ;  /* 0x3e14647504057423 */ /* 0x000fc80000000005 */
[----:B------:R-:W-:-:S04]  /*0360*/  FFMA R5, R4, R5, -0.16641564667224884033 ;  /* 0xbe2a68dd04057423 */ /* 0x000fc80000000005 */
[----:B------:R-:W-:-:S04]  /*0370*/  FFMA R5, R4, R5, 0.19988867640495300293 ;  /* 0x3e4caf9e04057423 */ /* 0x000fc80000000005 */
[----:B------:R-:W-:-:S04]  /*0380*/  FFMA R5, R4, R5, -0.25000196695327758789 ;  /* 0xbe80004204057423 */ /* 0x000fc80000000005 */
[----:B------:R-:W-:-:S04]  /*0390*/  FFMA R5, R4, R5, 0.33333510160446166992 ;  /* 0x3eaaaae604057423 */ /* 0x000fc80000000005 */
[----:B------:R-:W-:-:S04]  /*03a0*/  FFMA R5, R4, R5, -0.5 ;  /* 0xbf00000004057423 */ /* 0x000fc80000000005 */
[----:B------:R-:W-:-:S04]  /*03b0*/  FMUL R5, R4, R5 ;  /* 0x0000000504057220 */ /* 0x000fc80000400000 */
[----:B------:R-:W-:Y:S02]  /*03c0*/  FFMA R8, R4, R5, R4 ;  /* 0x0000000504087223 */ /* 0x000fe40000000004 */
[----:B------:R-:W0:Y:S02]  /*03d0*/  LDC.64 R4, c[0x0][0x380] ;  /* 0x0000e000ff047b82 */ /* 0x000e240000000a00 */
[----:B------:R-:W-:Y:S01]  /*03e0*/  FFMA R3, R3, 0.69314718246459960938, R8 ;  /* 0x3f31721803037823 */ /* 0x000fe20000000008 */
[C---:B------:R-:W-:Y:S01]  /*03f0*/  @P2 FFMA R3, R6.reuse, R7, +INF ;  /* 0x7f80000006032423 */ /* 0x040fe20000000007 */
[----:B------:R-:W-:-:S04]  /*0400*/  @P1 FSETP.NEU.AND P2, PT, R6, RZ, PT ;  /* 0x000000ff0600120b */ /* 0x000fc80003f4d000 */
[----:B------:R-:W-:-:S05]  /*0410*/  @P1 FSEL R3, R3, -RZ, P2 ;  /* 0x800000ff03031208 */ /* 0x000fca0001000000 */
[----:B------:R-:W-:-:S04]  /*0420*/  @P0 FADD R3, R3, 0.69314718246459960938 ;  /* 0x3f31721803030421 */ /* 0x000fc80000000000 */
[----:B------:R-:W-:Y:S01]  /*0430*/  FMUL R3, R2, R3 ;  /* 0x0000000302037220 */ /* 0x000fe20000400000 */
[----:B0-----:R-:W-:-:S05]  /*0440*/  IMAD.WIDE.U32 R4, R0, 0x4, R4 ;  /* 0x0000000400047825 */ /* 0x001fca00078e0004 */
[----:B------:R-:W-:Y:S01]  /*0450*/  STG.E desc[UR4][R4.64], R3 ;  /* 0x0000000304007986 */ /* 0x000fe2000c101904 */
[----:B------:R-:W-:Y:S05]  /*0460*/  EXIT ;  /* 0x000000000000794d */ /* 0x000fea0003800000 */
.L_x_1:
        /* <DEDUP_REMOVED lines=9> */
.L_x_3:


//--------------------- .nv.shared.reserved.0     --------------------------
	.section	.nv.shared.reserved.0,"aw",@nobits
	.weak		__nv_reservedSMEM_offset_0_alias
	.size		__nv_reservedSMEM_offset_0_alias, 0, 64
	.other		__nv_reservedSMEM_offset_0_alias,@"STO_CUDA_RESERVED_SHARED STV_DEFAULT"
__nv_reservedSMEM_offset_0_alias:
	.zero		0
	.zero		64


//--------------------- .nv.constant0.default_function_kernel --------------------------
	.section	.nv.constant0.default_function_kernel,"a",@progbits
	.sectionflags	@""
	.align	4
.nv.constant0.default_function_kernel:
	.zero		912


//--------------------- .nv.constant0.default_function_kernel_1 --------------------------
	.section	.nv.constant0.default_function_kernel_1,"a",@progbits
	.sectionflags	@""
	.align	4
.nv.constant0.default_function_kernel_1:
	.zero		912


//--------------------- SYMBOLS --------------------------

	.type		.nv.reservedSmem.offset0,@object
	.size		.nv.reservedSmem.offset0,0x4
